	.headerflags	@"EF_CUDA_TEXMODE_UNIFIED EF_CUDA_64BIT_ADDRESS EF_CUDA_ACCELERATORS EF_CUDA_SM90 EF_CUDA_VIRTUAL_SM(EF_CUDA_SM90)"
	.elftype	@"ET_EXEC"


//--------------------- .nv.info                  --------------------------
	.section	.nv.info,"",@"SHT_CUDA_INFO"
	.align	4


	//----- nvinfo : EIATTR_REGCOUNT
	.align		4
        /*0000*/ 	.byte	0x04, 0x2f
        /*0002*/ 	.short	(.L_3 - .L_2)
	.align		4
.L_2:
        /*0004*/ 	.word	index@(triton_poi_fused__native_batch_norm_legit_no_training_relu_25)
        /*0008*/ 	.word	0x00000013


	//----- nvinfo : EIATTR_MIN_STACK_SIZE
	.align		4
.L_3:
        /*000c*/ 	.byte	0x04, 0x12
        /*000e*/ 	.short	(.L_5 - .L_4)
	.align		4
.L_4:
        /*0010*/ 	.word	index@(triton_poi_fused__native_batch_norm_legit_no_training_relu_25)
        /*0014*/ 	.word	0x00000000


	//----- nvinfo : EIATTR_FRAME_SIZE
	.align		4
.L_5:
        /*0018*/ 	.byte	0x04, 0x11
        /*001a*/ 	.short	(.L_7 - .L_6)
	.align		4
.L_6:
        /*001c*/ 	.word	index@(triton_poi_fused__native_batch_norm_legit_no_training_relu_25)
        /*0020*/ 	.word	0x00000000


	//----- nvinfo : EIATTR_MIN_STACK_SIZE
	.align		4
.L_7:
        /*0024*/ 	.byte	0x04, 0x12
        /*0026*/ 	.short	(.L_9 - .L_8)
	.align		4
.L_8:
        /*0028*/ 	.word	index@(triton_poi_fused__native_batch_norm_legit_no_training_relu_25)
        /*002c*/ 	.word	0x00000000
.L_9:


//--------------------- .nv.info.triton_poi_fused__native_batch_norm_legit_no_training_relu_25 --------------------------
	.section	.nv.info.triton_poi_fused__native_batch_norm_legit_no_training_relu_25,"",@"SHT_CUDA_INFO"
	.sectionflags	@""
	.align	4


	//----- nvinfo : EIATTR_CUDA_API_VERSION
	.align		4
        /*0000*/ 	.byte	0x04, 0x37
        /*0002*/ 	.short	(.L_11 - .L_10)
.L_10:
        /*0004*/ 	.word	0x0000007c


	//----- nvinfo : EIATTR_KPARAM_INFO
	.align		4
.L_11:
        /*0008*/ 	.byte	0x04, 0x17
        /*000a*/ 	.short	(.L_13 - .L_12)
.L_12:
        /*000c*/ 	.word	0x00000000
        /*0010*/ 	.short	0x0006
        /*0012*/ 	.short	0x0030
        /*0014*/ 	.byte	0x00, 0xf0, 0x11, 0x00


	//----- nvinfo : EIATTR_KPARAM_INFO
	.align		4
.L_13:
        /*0018*/ 	.byte	0x04, 0x17
        /*001a*/ 	.short	(.L_15 - .L_14)
.L_14:
        /*001c*/ 	.word	0x00000000
        /*0020*/ 	.short	0x0005
        /*0022*/ 	.short	0x0028
        /*0024*/ 	.byte	0x00, 0xf4, 0x21, 0x00


	//----- nvinfo : EIATTR_KPARAM_INFO
	.align		4
.L_15:
        /*0028*/ 	.byte	0x04, 0x17
        /*002a*/ 	.short	(.L_17 - .L_16)
.L_16:
        /*002c*/ 	.word	0x00000000
        /*0030*/ 	.short	0x0004
        /*0032*/ 	.short	0x0020
        /*0034*/ 	.byte	0x00, 0xf4, 0x21, 0x00


	//----- nvinfo : EIATTR_KPARAM_INFO
	.align		4
.L_17:
        /*0038*/ 	.byte	0x04, 0x17
        /*003a*/ 	.short	(.L_19 - .L_18)
.L_18:
        /*003c*/ 	.word	0x00000000
        /*0040*/ 	.short	0x0003
        /*0042*/ 	.short	0x0018
        /*0044*/ 	.byte	0x00, 0xf4, 0x21, 0x00


	//----- nvinfo : EIATTR_KPARAM_INFO
	.align		4
.L_19:
        /*0048*/ 	.byte	0x04, 0x17
        /*004a*/ 	.short	(.L_21 - .L_20)
.L_20:
        /*004c*/ 	.word	0x00000000
        /*0050*/ 	.short	0x0002
        /*0052*/ 	.short	0x0010
        /*0054*/ 	.byte	0x00, 0xf4, 0x21, 0x00


	//----- nvinfo : EIATTR_KPARAM_INFO
	.align		4
.L_21:
        /*0058*/ 	.byte	0x04, 0x17
        /*005a*/ 	.short	(.L_23 - .L_22)
.L_22:
        /*005c*/ 	.word	0x00000000
        /*0060*/ 	.short	0x0001
        /*0062*/ 	.short	0x0008
        /*0064*/ 	.byte	0x00, 0xf4, 0x21, 0x00


	//----- nvinfo : EIATTR_KPARAM_INFO
	.align		4
.L_23:
        /*0068*/ 	.byte	0x04, 0x17
        /*006a*/ 	.short	(.L_25 - .L_24)
.L_24:
        /*006c*/ 	.word	0x00000000
        /*0070*/ 	.short	0x0000
        /*0072*/ 	.short	0x0000
        /*0074*/ 	.byte	0x00, 0xf4, 0x21, 0x00


	//----- nvinfo : EIATTR_SPARSE_MMA_MASK
	.align		4
.L_25:
        /*0078*/ 	.byte	0x03, 0x50
        /*007a*/ 	.short	0x0000


	//----- nvinfo : EIATTR_MAXREG_COUNT
	.align		4
        /*007c*/ 	.byte	0x03, 0x1b
        /*007e*/ 	.short	0x00ff


	//----- nvinfo : EIATTR_EXIT_INSTR_OFFSETS
	.align		4
        /*0080*/ 	.byte	0x04, 0x1c
        /*0082*/ 	.short	(.L_27 - .L_26)


	//   ....[0]....
.L_26:
        /*0084*/ 	.word	0x000003f0


	//----- nvinfo : EIATTR_REQNTID
	.align		4
.L_27:
        /*0088*/ 	.byte	0x04, 0x10
        /*008a*/ 	.short	(.L_29 - .L_28)
.L_28:
        /*008c*/ 	.word	0x00000080
        /*0090*/ 	.word	0x00000001
        /*0094*/ 	.word	0x00000001


	//----- nvinfo : EIATTR_CBANK_PARAM_SIZE
	.align		4
.L_29:
        /*0098*/ 	.byte	0x03, 0x19
        /*009a*/ 	.short	0x0034


	//----- nvinfo : EIATTR_PARAM_CBANK
	.align		4
        /*009c*/ 	.byte	0x04, 0x0a
        /*009e*/ 	.short	(.L_31 - .L_30)
	.align		4
.L_30:
        /*00a0*/ 	.word	index@(.nv.constant0.triton_poi_fused__native_batch_norm_legit_no_training_relu_25)
        /*00a4*/ 	.short	0x0210
        /*00a6*/ 	.short	0x0034


	//----- nvinfo : EIATTR_SW_WAR
	.align		4
.L_31:
        /*00a8*/ 	.byte	0x04, 0x36
        /*00aa*/ 	.short	(.L_33 - .L_32)
.L_32:
        /*00ac*/ 	.word	0x00000008
.L_33:


//--------------------- .nv.callgraph             --------------------------
	.section	.nv.callgraph,"",@"SHT_CUDA_CALLGRAPH"
	.align	4
	.sectionentsize	8
	.align		4
        /*0000*/ 	.word	0x00000000
	.align		4
        /*0004*/ 	.word	0xffffffff
	.align		4
        /*0008*/ 	.word	0x00000000
	.align		4
        /*000c*/ 	.word	0xfffffffe
	.align		4
        /*0010*/ 	.word	0x00000000
	.align		4
        /*0014*/ 	.word	0xfffffffd
	.align		4
        /*0018*/ 	.word	0x00000000
	.align		4
        /*001c*/ 	.word	0xfffffffc


//--------------------- .nv.constant4             --------------------------
	.section	.nv.constant4,"a",@progbits
	.align	8
	.align		8
.nv.constant4:
        /*0000*/ 	.dword	_$_str
	.align		8
        /*0008*/ 	.dword	_$_str_$_2


//--------------------- .text.triton_poi_fused__native_batch_norm_legit_no_training_relu_25 --------------------------
	.section	.text.triton_poi_fused__native_batch_norm_legit_no_training_relu_25,"ax",@progbits
	.align	128
        .global         triton_poi_fused__native_batch_norm_legit_no_training_relu_25
        .type           triton_poi_fused__native_batch_norm_legit_no_training_relu_25,@function
        .size           triton_poi_fused__native_batch_norm_legit_no_training_relu_25,(.L_x_1 - triton_poi_fused__native_batch_norm_legit_no_training_relu_25)
        .other          triton_poi_fused__native_batch_norm_legit_no_training_relu_25,@"STO_CUDA_ENTRY STV_DEFAULT"
triton_poi_fused__native_batch_norm_legit_no_training_relu_25:
.text.triton_poi_fused__native_batch_norm_legit_no_training_relu_25:
[----:B------:R-:W-:Y:S01]  /*0000*/  LDC R1, c[0x0][0x28] ;  /* 0x00000a00ff017b82 */ /* 0x000fe20000000800 */
[----:B------:R-:W1:Y:S07]  /*0010*/  S2R R0, SR_TID.X ;  /* 0x0000000000007919 */ /* 0x000e6e0000002100 */
[----:B------:R-:W2:Y:S01]  /*0020*/  LDC.64 R10, c[0x0][0x220] ;  /* 0x00008800ff0a7b82 */ /* 0x000ea20000000a00 */
[----:B------:R-:W-:Y:S01]  /*0030*/  ULDC.64 UR4, c[0x0][0x208] ;  /* 0x0000820000047ab9 */ /* 0x000fe20000000a00 */
[----:B------:R-:W3:Y:S06]  /*0040*/  S2R R5, SR_CTAID.X ;  /* 0x0000000000057919 */ /* 0x000eec0000002500 */
[----:B------:R-:W4:Y:S08]  /*0050*/  LDC.64 R8, c[0x0][0x218] ;  /* 0x00008600ff087b82 */ /* 0x000f300000000a00 */
[----:B------:R-:W5:Y:S08]  /*0060*/  LDC.64 R14, c[0x0][0x230] ;  /* 0x00008c00ff0e7b82 */ /* 0x000f700000000a00 */
[----:B------:R-:W4:Y:S01]  /*0070*/  LDC.64 R12, c[0x0][0x228] ;  /* 0x00008a00ff0c7b82 */ /* 0x000f220000000a00 */
[----:B-1----:R-:W-:-:S02]  /*0080*/  SHF.L.U32 R0, R0, 0x2, RZ ;  /* 0x0000000200007819 */ /* 0x002fc400000006ff */
[----:B---3--:R-:W-:Y:S02]  /*0090*/  SHF.R.S32.HI R3, RZ, 0x16, R5 ;  /* 0x00000016ff037819 */ /* 0x008fe40000011405 */
[----:B------:R-:W-:Y:S02]  /*00a0*/  LOP3.LUT R0, R0, 0x1fc, RZ, 0xc0, !PT ;  /* 0x000001fc00007812 */ /* 0x000fe400078ec0ff */
[----:B------:R-:W-:Y:S02]  /*00b0*/  SGXT R3, R3, 0x1 ;  /* 0x000000010303781a */ /* 0x000fe40000000200 */
[----:B------:R-:W-:Y:S02]  /*00c0*/  LEA R0, R5, R0, 0x9 ;  /* 0x0000000005007211 */ /* 0x000fe400078e48ff */
[----:B------:R-:W1:Y:S02]  /*00d0*/  LDC.64 R4, c[0x0][0x210] ;  /* 0x00008400ff047b82 */ /* 0x000e640000000a00 */
[----:B------:R-:W-:-:S04]  /*00e0*/  LEA.HI R3, R3, R0, RZ, 0xa ;  /* 0x0000000003037211 */ /* 0x000fc800078f50ff */
[----:B------:R-:W-:-:S04]  /*00f0*/  SHF.R.S32.HI R3, RZ, 0xa, R3 ;  /* 0x0000000aff037819 */ /* 0x000fc80000011403 */
[----:B------:R-:W-:-:S04]  /*0100*/  LEA.HI R2, R3, R3, RZ, 0x4 ;  /* 0x0000000303027211 */ /* 0x000fc800078f20ff */
[----:B------:R-:W-:-:S04]  /*0110*/  LOP3.LUT R2, R2, 0xfffffff0, RZ, 0xc0, !PT ;  /* 0xfffffff002027812 */ /* 0x000fc800078ec0ff */
[----:B------:R-:W-:-:S05]  /*0120*/  IADD3 R3, R3, -R2, RZ ;  /* 0x8000000203037210 */ /* 0x000fca0007ffe0ff */
[----:B--2---:R-:W-:-:S06]  /*0130*/  IMAD.WIDE R10, R3, 0x4, R10 ;  /* 0x00000004030a7825 */ /* 0x004fcc00078e020a */
[----:B------:R-:W2:Y:S01]  /*0140*/  LDG.E.EL R10, desc[UR4][R10.64] ;  /* 0x000000040a0a7981 */ /* 0x000ea2000c2e1900 */
[----:B-1----:R-:W-:-:S04]  /*0150*/  IMAD.WIDE R4, R0, 0x4, R4 ;  /* 0x0000000400047825 */ /* 0x002fc800078e0204 */
[C---:B----4-:R-:W-:Y:S02]  /*0160*/  IMAD.WIDE R8, R3.reuse, 0x4, R8 ;  /* 0x0000000403087825 */ /* 0x050fe400078e0208 */
[----:B------:R-:W3:Y:S02]  /*0170*/  LDG.E.128 R4, desc[UR4][R4.64] ;  /* 0x0000000404047981 */ /* 0x000ee4000c1e1d00 */
[C---:B-----5:R-:W-:Y:S02]  /*0180*/  IMAD.WIDE R14, R3.reuse, 0x4, R14 ;  /* 0x00000004030e7825 */ /* 0x060fe400078e020e */
[----:B------:R1:W3:Y:S02]  /*0190*/  LDG.E.EL R2, desc[UR4][R8.64] ;  /* 0x0000000408027981 */ /* 0x0002e4000c2e1900 */
[----:B0-----:R-:W-:Y:S02]  /*01a0*/  IMAD.WIDE R12, R3, 0x4, R12 ;  /* 0x00000004030c7825 */ /* 0x001fe400078e020c */
[----:B------:R-:W4:Y:S04]  /*01b0*/  LDG.E.EL R14, desc[UR4][R14.64] ;  /* 0x000000040e0e7981 */ /* 0x000f28000c2e1900 */
[----:B------:R0:W4:Y:S01]  /*01c0*/  LDG.E.EL R3, desc[UR4][R12.64] ;  /* 0x000000040c037981 */ /* 0x000122000c2e1900 */
[----:B------:R-:W-:Y:S01]  /*01d0*/  HFMA2.MMA R16, -RZ, RZ, 1.625, 0 ;  /* 0x3e800000ff107435 */ /* 0x000fe200000001ff */
[----:B-1----:R-:W1:Y:S02]  /*01e0*/  LDC.64 R8, c[0x0][0x238] ;  /* 0x00008e00ff087b82 */ /* 0x002e640000000a00 */
[----:B-1----:R-:W-:-:S04]  /*01f0*/  IMAD.WIDE R8, R0, 0x4, R8 ;  /* 0x0000000400087825 */ /* 0x002fc800078e0208 */
[----:B--2---:R-:W-:-:S04]  /*0200*/  FADD R10, R10, 9.9999997473787516356e-06 ;  /* 0x3727c5ac0a0a7421 */ /* 0x004fc80000000000 */
[----:B------:R-:W1:Y:S02]  /*0210*/  MUFU.SQRT R11, R10 ;  /* 0x0000000a000b7308 */ /* 0x000e640000002000 */
[C---:B-1----:R-:W-:Y:S02]  /*0220*/  FSETP.GT.AND P0, PT, R11.reuse, 8.50705917302346158658e+37, PT ;  /* 0x7e8000000b00780b */ /* 0x042fe40003f04000 */
[----:B------:R-:W-:-:S11]  /*0230*/  FSETP.GEU.AND P1, PT, R11, 1.175494350822287508e-38, PT ;  /* 0x008000000b00780b */ /* 0x000fd60003f2e000 */
[----:B------:R-:W-:-:S04]  /*0240*/  @P0 FMUL R11, R11, 0.25 ;  /* 0x3e8000000b0b0820 */ /* 0x000fc80000400000 */
[----:B------:R-:W-:-:S06]  /*0250*/  @!P1 FMUL R11, R11, 16777216 ;  /* 0x4b8000000b0b9820 */ /* 0x000fcc0000400000 */
[----:B------:R-:W1:Y:S01]  /*0260*/  MUFU.RCP R11, R11 ;  /* 0x0000000b000b7308 */ /* 0x000e620000001000 */
[----:B0-----:R-:W-:Y:S01]  /*0270*/  FSEL R12, R16, 1, P0 ;  /* 0x3f800000100c7808 */ /* 0x001fe20000000000 */
[----:B---3--:R-:W-:-:S04]  /*0280*/  FADD R13, R4, -R2 ;  /* 0x80000002040d7221 */ /* 0x008fc80000000000 */
[----:B------:R-:W-:Y:S01]  /*0290*/  @!P1 FMUL R12, R12, 16777216 ;  /* 0x4b8000000c0c9820 */ /* 0x000fe20000400000 */
[--C-:B------:R-:W-:Y:S01]  /*02a0*/  FADD R5, R5, -R2.reuse ;  /* 0x8000000205057221 */ /* 0x100fe20000000000 */
[--C-:B------:R-:W-:Y:S01]  /*02b0*/  FADD R15, R6, -R2.reuse ;  /* 0x80000002060f7221 */ /* 0x100fe20000000000 */
[----:B------:R-:W-:Y:S01]  /*02c0*/  FADD R7, R7, -R2 ;  /* 0x8000000207077221 */ /* 0x000fe20000000000 */
[----:B-1----:R-:W-:-:S04]  /*02d0*/  FMUL R12, R11, R12 ;  /* 0x0000000c0b0c7220 */ /* 0x002fc80000400000 */
[C---:B------:R-:W-:Y:S01]  /*02e0*/  FMUL R13, R12.reuse, R13 ;  /* 0x0000000d0c0d7220 */ /* 0x040fe20000400000 */
[C---:B------:R-:W-:Y:S01]  /*02f0*/  FMUL R5, R12.reuse, R5 ;  /* 0x000000050c057220 */ /* 0x040fe20000400000 */
[C---:B------:R-:W-:Y:S01]  /*0300*/  FMUL R15, R12.reuse, R15 ;  /* 0x0000000f0c0f7220 */ /* 0x040fe20000400000 */
[----:B------:R-:W-:Y:S01]  /*0310*/  FMUL R7, R12, R7 ;  /* 0x000000070c077220 */ /* 0x000fe20000400000 */
[C-C-:B----4-:R-:W-:Y:S01]  /*0320*/  FFMA R13, R3.reuse, R13, R14.reuse ;  /* 0x0000000d030d7223 */ /* 0x150fe2000000000e */
[C-C-:B------:R-:W-:Y:S01]  /*0330*/  FFMA R5, R3.reuse, R5, R14.reuse ;  /* 0x0000000503057223 */ /* 0x140fe2000000000e */
[C-C-:B------:R-:W-:Y:S01]  /*0340*/  FFMA R15, R3.reuse, R15, R14.reuse ;  /* 0x0000000f030f7223 */ /* 0x140fe2000000000e */
[----:B------:R-:W-:Y:S02]  /*0350*/  FFMA R7, R3, R7, R14 ;  /* 0x0000000703077223 */ /* 0x000fe4000000000e */
[----:B------:R-:W-:Y:S02]  /*0360*/  FSETP.GEU.AND P3, PT, R13, RZ, PT ;  /* 0x000000ff0d00720b */ /* 0x000fe40003f6e000 */
[----:B------:R-:W-:-:S02]  /*0370*/  FSETP.GEU.AND P2, PT, R5, RZ, PT ;  /* 0x000000ff0500720b */ /* 0x000fc40003f4e000 */
[----:B------:R-:W-:Y:S02]  /*0380*/  FSETP.GEU.AND P1, PT, R15, RZ, PT ;  /* 0x000000ff0f00720b */ /* 0x000fe40003f2e000 */
[----:B------:R-:W-:Y:S02]  /*0390*/  FSETP.GEU.AND P0, PT, R7, RZ, PT ;  /* 0x000000ff0700720b */ /* 0x000fe40003f0e000 */
[----:B------:R-:W-:Y:S02]  /*03a0*/  SEL R4, R13, RZ, P3 ;  /* 0x000000ff0d047207 */ /* 0x000fe40001800000 */
[----:B------:R-:W-:Y:S02]  /*03b0*/  SEL R5, R5, RZ, P2 ;  /* 0x000000ff05057207 */ /* 0x000fe40001000000 */
[----:B------:R-:W-:Y:S02]  /*03c0*/  SEL R6, R15, RZ, P1 ;  /* 0x000000ff0f067207 */ /* 0x000fe40000800000 */
[----:B------:R-:W-:-:S05]  /*03d0*/  SEL R7, R7, RZ, P0 ;  /* 0x000000ff07077207 */ /* 0x000fca0000000000 */
[----:B------:R-:W-:Y:S01]  /*03e0*/  STG.E.128 desc[UR4][R8.64], R4 ;  /* 0x0000000408007986 */ /* 0x000fe2000c101d04 */
[----:B------:R-:W-:Y:S05]  /*03f0*/  EXIT ;  /* 0x000000000000794d */ /* 0x000fea0003800000 */
.L_x_0:
[----:B------:R-:W-:-:S00]  /*0400*/  BRA `(.L_x_0) ;  /* 0xfffffffc00fc7947 */ /* 0x000fc0000383ffff */
[----:B------:R-:W-:-:S00]  /*0410*/  NOP ;  /* 0x0000000000007918 */ /* 0x000fc00000000000 */
        /* <DEDUP_REMOVED lines=14> */
.L_x_1:


//--------------------- .nv.global.init           --------------------------
	.section	.nv.global.init,"aw",@progbits
.nv.global.init:
	.type		_$_str,@object
	.size		_$_str,(_$_str_$_2 - _$_str)
_$_str:
        /*0000*/ 	.byte	0x5f, 0x5f, 0x43, 0x55, 0x44, 0x41, 0x5f, 0x46, 0x54, 0x5a, 0x00
	.type		_$_str_$_2,@object
	.size		_$_str_$_2,(.L_1 - _$_str_$_2)
_$_str_$_2:
        /*000b*/ 	.byte	0x5f, 0x5f, 0x43, 0x55, 0x44, 0x41, 0x5f, 0x50, 0x52, 0x45, 0x43, 0x5f, 0x53, 0x51, 0x52, 0x54
        /*001b*/ 	.byte	0x00
.L_1:


//--------------------- .nv.constant0.triton_poi_fused__native_batch_norm_legit_no_training_relu_25 --------------------------
	.section	.nv.constant0.triton_poi_fused__native_batch_norm_legit_no_training_relu_25,"a",@progbits
	.sectionflags	@""
	.align	4
.nv.constant0.triton_poi_fused__native_batch_norm_legit_no_training_relu_25:
	.zero		580
